	.headerflags	@"EF_CUDA_TEXMODE_UNIFIED EF_CUDA_64BIT_ADDRESS EF_CUDA_ACCELERATORS EF_CUDA_SM90 EF_CUDA_VIRTUAL_SM(EF_CUDA_SM90)"
	.elftype	@"ET_EXEC"


//--------------------- .nv.info                  --------------------------
	.section	.nv.info,"",@"SHT_CUDA_INFO"
	.align	4


	//----- nvinfo : EIATTR_REGCOUNT
	.align		4
        /*0000*/ 	.byte	0x04, 0x2f
        /*0002*/ 	.short	(.L_1 - .L_0)
	.align		4
.L_0:
        /*0004*/ 	.word	index@(triton_poi_fused__unsafe_index_add_convolution_mul_sub_28)
        /*0008*/ 	.word	0x00000040


	//----- nvinfo : EIATTR_MIN_STACK_SIZE
	.align		4
.L_1:
        /*000c*/ 	.byte	0x04, 0x12
        /*000e*/ 	.short	(.L_3 - .L_2)
	.align		4
.L_2:
        /*0010*/ 	.word	index@(triton_poi_fused__unsafe_index_add_convolution_mul_sub_28)
        /*0014*/ 	.word	0x00000000


	//----- nvinfo : EIATTR_FRAME_SIZE
	.align		4
.L_3:
        /*0018*/ 	.byte	0x04, 0x11
        /*001a*/ 	.short	(.L_5 - .L_4)
	.align		4
.L_4:
        /*001c*/ 	.word	index@(triton_poi_fused__unsafe_index_add_convolution_mul_sub_28)
        /*0020*/ 	.word	0x00000000


	//----- nvinfo : EIATTR_MIN_STACK_SIZE
	.align		4
.L_5:
        /*0024*/ 	.byte	0x04, 0x12
        /*0026*/ 	.short	(.L_7 - .L_6)
	.align		4
.L_6:
        /*0028*/ 	.word	index@(triton_poi_fused__unsafe_index_add_convolution_mul_sub_28)
        /*002c*/ 	.word	0x00000000
.L_7:


//--------------------- .nv.info.triton_poi_fused__unsafe_index_add_convolution_mul_sub_28 --------------------------
	.section	.nv.info.triton_poi_fused__unsafe_index_add_convolution_mul_sub_28,"",@"SHT_CUDA_INFO"
	.sectionflags	@""
	.align	4


	//----- nvinfo : EIATTR_CUDA_API_VERSION
	.align		4
        /*0000*/ 	.byte	0x04, 0x37
        /*0002*/ 	.short	(.L_9 - .L_8)
.L_8:
        /*0004*/ 	.word	0x0000007c


	//----- nvinfo : EIATTR_KPARAM_INFO
	.align		4
.L_9:
        /*0008*/ 	.byte	0x04, 0x17
        /*000a*/ 	.short	(.L_11 - .L_10)
.L_10:
        /*000c*/ 	.word	0x00000000
        /*0010*/ 	.short	0x000a
        /*0012*/ 	.short	0x004c
        /*0014*/ 	.byte	0x00, 0xf0, 0x11, 0x00


	//----- nvinfo : EIATTR_KPARAM_INFO
	.align		4
.L_11:
        /*0018*/ 	.byte	0x04, 0x17
        /*001a*/ 	.short	(.L_13 - .L_12)
.L_12:
        /*001c*/ 	.word	0x00000000
        /*0020*/ 	.short	0x0009
        /*0022*/ 	.short	0x0048
        /*0024*/ 	.byte	0x00, 0xf0, 0x11, 0x00


	//----- nvinfo : EIATTR_KPARAM_INFO
	.align		4
.L_13:
        /*0028*/ 	.byte	0x04, 0x17
        /*002a*/ 	.short	(.L_15 - .L_14)
.L_14:
        /*002c*/ 	.word	0x00000000
        /*0030*/ 	.short	0x0008
        /*0032*/ 	.short	0x0040
        /*0034*/ 	.byte	0x00, 0xf4, 0x21, 0x00


	//----- nvinfo : EIATTR_KPARAM_INFO
	.align		4
.L_15:
        /*0038*/ 	.byte	0x04, 0x17
        /*003a*/ 	.short	(.L_17 - .L_16)
.L_16:
        /*003c*/ 	.word	0x00000000
        /*0040*/ 	.short	0x0007
        /*0042*/ 	.short	0x0038
        /*0044*/ 	.byte	0x00, 0xf4, 0x21, 0x00


	//----- nvinfo : EIATTR_KPARAM_INFO
	.align		4
.L_17:
        /*0048*/ 	.byte	0x04, 0x17
        /*004a*/ 	.short	(.L_19 - .L_18)
.L_18:
        /*004c*/ 	.word	0x00000000
        /*0050*/ 	.short	0x0006
        /*0052*/ 	.short	0x0030
        /*0054*/ 	.byte	0x00, 0xf4, 0x21, 0x00


	//----- nvinfo : EIATTR_KPARAM_INFO
	.align		4
.L_19:
        /*0058*/ 	.byte	0x04, 0x17
        /*005a*/ 	.short	(.L_21 - .L_20)
.L_20:
        /*005c*/ 	.word	0x00000000
        /*0060*/ 	.short	0x0005
        /*0062*/ 	.short	0x0028
        /*0064*/ 	.byte	0x00, 0xf4, 0x21, 0x00


	//----- nvinfo : EIATTR_KPARAM_INFO
	.align		4
.L_21:
        /*0068*/ 	.byte	0x04, 0x17
        /*006a*/ 	.short	(.L_23 - .L_22)
.L_22:
        /*006c*/ 	.word	0x00000000
        /*0070*/ 	.short	0x0004
        /*0072*/ 	.short	0x0020
        /*0074*/ 	.byte	0x00, 0xf4, 0x21, 0x00


	//----- nvinfo : EIATTR_KPARAM_INFO
	.align		4
.L_23:
        /*0078*/ 	.byte	0x04, 0x17
        /*007a*/ 	.short	(.L_25 - .L_24)
.L_24:
        /*007c*/ 	.word	0x00000000
        /*0080*/ 	.short	0x0003
        /*0082*/ 	.short	0x0018
        /*0084*/ 	.byte	0x00, 0xf4, 0x21, 0x00


	//----- nvinfo : EIATTR_KPARAM_INFO
	.align		4
.L_25:
        /*0088*/ 	.byte	0x04, 0x17
        /*008a*/ 	.short	(.L_27 - .L_26)
.L_26:
        /*008c*/ 	.word	0x00000000
        /*0090*/ 	.short	0x0002
        /*0092*/ 	.short	0x0010
        /*0094*/ 	.byte	0x00, 0xf4, 0x21, 0x00


	//----- nvinfo : EIATTR_KPARAM_INFO
	.align		4
.L_27:
        /*0098*/ 	.byte	0x04, 0x17
        /*009a*/ 	.short	(.L_29 - .L_28)
.L_28:
        /*009c*/ 	.word	0x00000000
        /*00a0*/ 	.short	0x0001
        /*00a2*/ 	.short	0x0008
        /*00a4*/ 	.byte	0x00, 0xf4, 0x21, 0x00


	//----- nvinfo : EIATTR_KPARAM_INFO
	.align		4
.L_29:
        /*00a8*/ 	.byte	0x04, 0x17
        /*00aa*/ 	.short	(.L_31 - .L_30)
.L_30:
        /*00ac*/ 	.word	0x00000000
        /*00b0*/ 	.short	0x0000
        /*00b2*/ 	.short	0x0000
        /*00b4*/ 	.byte	0x00, 0xf4, 0x21, 0x00


	//----- nvinfo : EIATTR_SPARSE_MMA_MASK
	.align		4
.L_31:
        /*00b8*/ 	.byte	0x03, 0x50
        /*00ba*/ 	.short	0x0000


	//----- nvinfo : EIATTR_MAXREG_COUNT
	.align		4
        /*00bc*/ 	.byte	0x03, 0x1b
        /*00be*/ 	.short	0x00ff


	//----- nvinfo : EIATTR_EXIT_INSTR_OFFSETS
	.align		4
        /*00c0*/ 	.byte	0x04, 0x1c
        /*00c2*/ 	.short	(.L_33 - .L_32)


	//   ....[0]....
.L_32:
        /*00c4*/ 	.word	0x00001d20


	//   ....[1]....
        /*00c8*/ 	.word	0x00001d40


	//----- nvinfo : EIATTR_REQNTID
	.align		4
.L_33:
        /*00cc*/ 	.byte	0x04, 0x10
        /*00ce*/ 	.short	(.L_35 - .L_34)
.L_34:
        /*00d0*/ 	.word	0x00000100
        /*00d4*/ 	.word	0x00000001
        /*00d8*/ 	.word	0x00000001


	//----- nvinfo : EIATTR_CBANK_PARAM_SIZE
	.align		4
.L_35:
        /*00dc*/ 	.byte	0x03, 0x19
        /*00de*/ 	.short	0x0050


	//----- nvinfo : EIATTR_PARAM_CBANK
	.align		4
        /*00e0*/ 	.byte	0x04, 0x0a
        /*00e2*/ 	.short	(.L_37 - .L_36)
	.align		4
.L_36:
        /*00e4*/ 	.word	index@(.nv.constant0.triton_poi_fused__unsafe_index_add_convolution_mul_sub_28)
        /*00e8*/ 	.short	0x0210
        /*00ea*/ 	.short	0x0050


	//----- nvinfo : EIATTR_SW_WAR
	.align		4
.L_37:
        /*00ec*/ 	.byte	0x04, 0x36
        /*00ee*/ 	.short	(.L_39 - .L_38)
.L_38:
        /*00f0*/ 	.word	0x00000008
.L_39:


//--------------------- .nv.callgraph             --------------------------
	.section	.nv.callgraph,"",@"SHT_CUDA_CALLGRAPH"
	.align	4
	.sectionentsize	8
	.align		4
        /*0000*/ 	.word	0x00000000
	.align		4
        /*0004*/ 	.word	0xffffffff
	.align		4
        /*0008*/ 	.word	0x00000000
	.align		4
        /*000c*/ 	.word	0xfffffffe
	.align		4
        /*0010*/ 	.word	0x00000000
	.align		4
        /*0014*/ 	.word	0xfffffffd
	.align		4
        /*0018*/ 	.word	0x00000000
	.align		4
        /*001c*/ 	.word	0xfffffffc


//--------------------- .text.triton_poi_fused__unsafe_index_add_convolution_mul_sub_28 --------------------------
	.section	.text.triton_poi_fused__unsafe_index_add_convolution_mul_sub_28,"ax",@progbits
	.sectionflags	@"SHF_BARRIERS=1"
	.align	128
        .global         triton_poi_fused__unsafe_index_add_convolution_mul_sub_28
        .type           triton_poi_fused__unsafe_index_add_convolution_mul_sub_28,@function
        .size           triton_poi_fused__unsafe_index_add_convolution_mul_sub_28,(.L_x_1 - triton_poi_fused__unsafe_index_add_convolution_mul_sub_28)
        .other          triton_poi_fused__unsafe_index_add_convolution_mul_sub_28,@"STO_CUDA_ENTRY STV_DEFAULT"
triton_poi_fused__unsafe_index_add_convolution_mul_sub_28:
.text.triton_poi_fused__unsafe_index_add_convolution_mul_sub_28:
[----:B------:R-:W0:Y:S01]  /*0000*/  LDC R1, c[0x0][0x28] ;  /* 0x00000a00ff017b82 */ /* 0x000e220000000800 */
[----:B------:R-:W1:Y:S07]  /*0010*/  S2R R2, SR_TID.X ;  /* 0x0000000000027919 */ /* 0x000e6e0000002100 */
[----:B------:R-:W2:Y:S01]  /*0020*/  LDC.64 R22, c[0x0][0x218] ;  /* 0x00008600ff167b82 */ /* 0x000ea20000000a00 */
[----:B------:R-:W-:Y:S01]  /*0030*/  CS2R R10, SRZ ;  /* 0x00000000000a7805 */ /* 0x000fe2000001ff00 */
[----:B------:R-:W-:Y:S01]  /*0040*/  ULDC.64 UR4, c[0x0][0x208] ;  /* 0x0000820000047ab9 */ /* 0x000fe20000000a00 */
[----:B------:R-:W3:Y:S05]  /*0050*/  S2R R4, SR_CTAID.X ;  /* 0x0000000000047919 */ /* 0x000eea0000002500 */
[----:B------:R-:W4:Y:S08]  /*0060*/  LDC.64 R14, c[0x0][0x220] ;  /* 0x00008800ff0e7b82 */ /* 0x000f300000000a00 */
[----:B------:R-:W5:Y:S08]  /*0070*/  LDC.64 R18, c[0x0][0x230] ;  /* 0x00008c00ff127b82 */ /* 0x000f700000000a00 */
[----:B------:R-:W4:Y:S01]  /*0080*/  LDC.64 R26, c[0x0][0x240] ;  /* 0x00009000ff1a7b82 */ /* 0x000f220000000a00 */
[----:B------:R-:W-:-:S02]  /*0090*/  CS2R R20, SRZ ;  /* 0x0000000000147805 */ /* 0x000fc4000001ff00 */
[----:B------:R-:W-:Y:S02]  /*00a0*/  CS2R R6, SRZ ;  /* 0x0000000000067805 */ /* 0x000fe4000001ff00 */
[----:B------:R-:W-:Y:S02]  /*00b0*/  CS2R R16, SRZ ;  /* 0x0000000000107805 */ /* 0x000fe4000001ff00 */
[----:B------:R-:W-:Y:S02]  /*00c0*/  CS2R R36, SRZ ;  /* 0x0000000000247805 */ /* 0x000fe4000001ff00 */
[----:B------:R-:W-:Y:S02]  /*00d0*/  CS2R R30, SRZ ;  /* 0x00000000001e7805 */ /* 0x000fe4000001ff00 */
[----:B------:R-:W-:Y:S02]  /*00e0*/  CS2R R38, SRZ ;  /* 0x0000000000267805 */ /* 0x000fe4000001ff00 */
[----:B-1----:R-:W-:-:S02]  /*00f0*/  SHF.R.U32.HI R0, RZ, 0x4, R2 ;  /* 0x00000004ff007819 */ /* 0x002fc40000011602 */
[----:B------:R-:W-:Y:S02]  /*0100*/  CS2R R42, SRZ ;  /* 0x00000000002a7805 */ /* 0x000fe4000001ff00 */
[----:B------:R-:W-:Y:S01]  /*0110*/  CS2R R46, SRZ ;  /* 0x00000000002e7805 */ /* 0x000fe2000001ff00 */
[----:B------:R-:W1:Y:S01]  /*0120*/  S2R R41, SR_CTAID.Y ;  /* 0x0000000000297919 */ /* 0x000e620000002600 */
[----:B---3--:R-:W-:Y:S01]  /*0130*/  SHF.L.U32 R3, R4, 0x6, RZ ;  /* 0x0000000604037819 */ /* 0x008fe200000006ff */
[----:B------:R-:W-:Y:S01]  /*0140*/  ULDC.64 UR6, c[0x0][0x228] ;  /* 0x00008a0000067ab9 */ /* 0x000fe20000000a00 */
[----:B------:R-:W-:-:S04]  /*0150*/  SGXT.U32 R0, R0, 0x4 ;  /* 0x000000040000781a */ /* 0x000fc80000000000 */
[----:B------:R-:W-:-:S04]  /*0160*/  LOP3.LUT R3, R3, R0, RZ, 0xfc, !PT ;  /* 0x0000000003037212 */ /* 0x000fc800078efcff */
[----:B------:R-:W-:Y:S02]  /*0170*/  SHF.R.S32.HI R0, RZ, 0x1f, R3 ;  /* 0x0000001fff007819 */ /* 0x000fe40000011403 */
[----:B------:R-:W-:Y:S02]  /*0180*/  ISETP.GE.AND P2, PT, R3, 0x40, PT ;  /* 0x000000400300780c */ /* 0x000fe40003f46270 */
[----:B------:R-:W-:-:S04]  /*0190*/  LEA.HI R0, R0, R3, RZ, 0x3 ;  /* 0x0000000300007211 */ /* 0x000fc800078f18ff */
[----:B------:R-:W-:Y:S02]  /*01a0*/  SHF.R.S32.HI R5, RZ, 0x3, R0 ;  /* 0x00000003ff057819 */ /* 0x000fe40000011400 */
[----:B------:R-:W-:-:S03]  /*01b0*/  LOP3.LUT R48, R0, 0xfffffff8, RZ, 0xc0, !PT ;  /* 0xfffffff800307812 */ /* 0x000fc600078ec0ff */
[----:B--2---:R-:W-:Y:S01]  /*01c0*/  IMAD.WIDE R8, R5, 0x8, R22 ;  /* 0x0000000805087825 */ /* 0x004fe200078e0216 */
[----:B------:R-:W-:-:S04]  /*01d0*/  IADD3 R48, R3, -R48, RZ ;  /* 0x8000003003307210 */ /* 0x000fc80007ffe0ff */
[----:B------:R2:W3:Y:S01]  /*01e0*/  @!P2 LDG.E.EL.64 R10, desc[UR4][R8.64] ;  /* 0x00000004080aa981 */ /* 0x0004e2000c2e1b00 */
[----:B----4-:R-:W-:-:S04]  /*01f0*/  IMAD.WIDE R14, R48, 0x8, R14 ;  /* 0x00000008300e7825 */ /* 0x010fc800078e020e */
[----:B-----5:R-:W-:Y:S01]  /*0200*/  IMAD.WIDE R18, R48, 0x8, R18 ;  /* 0x0000000830127825 */ /* 0x020fe200078e0212 */
[----:B------:R-:W4:Y:S04]  /*0210*/  @!P2 LDG.E.EL.64 R20, desc[UR4][R14.64] ;  /* 0x000000040e14a981 */ /* 0x000f28000c2e1b00 */
[----:B------:R-:W5:Y:S01]  /*0220*/  @!P2 LDG.E.EL.64 R6, desc[UR4][R18.64] ;  /* 0x000000041206a981 */ /* 0x000f62000c2e1b00 */
[----:B0-----:R-:W-:-:S05]  /*0230*/  IMAD.WIDE R12, R5, 0x8, R26 ;  /* 0x00000008050c7825 */ /* 0x001fca00078e021a */
[----:B------:R0:W5:Y:S01]  /*0240*/  @!P2 LDG.E.EL.64 R16, desc[UR4][R12.64] ;  /* 0x000000040c10a981 */ /* 0x000162000c2e1b00 */
[----:B------:R-:W-:Y:S02]  /*0250*/  SHF.R.S32.HI R35, RZ, 0x19, R4 ;  /* 0x00000019ff237819 */ /* 0x000fe40000011404 */
[----:B------:R-:W-:Y:S02]  /*0260*/  LOP3.LUT R0, R3, 0x10, RZ, 0xfc, !PT ;  /* 0x0000001003007812 */ /* 0x000fe400078efcff */
[----:B------:R-:W-:Y:S02]  /*0270*/  SGXT R35, R35, 0x1 ;  /* 0x000000012323781a */ /* 0x000fe40000000200 */
[----:B------:R-:W-:Y:S02]  /*0280*/  ISETP.GE.AND P1, PT, R0, 0x40, PT ;  /* 0x000000400000780c */ /* 0x000fe40003f26270 */
[----:B------:R-:W-:-:S04]  /*0290*/  LEA.HI R45, R35, R0, RZ, 0x3 ;  /* 0x00000000232d7211 */ /* 0x000fc800078f18ff */
[----:B------:R-:W-:-:S05]  /*02a0*/  SHF.R.S32.HI R45, RZ, 0x3, R45 ;  /* 0x00000003ff2d7819 */ /* 0x000fca000001142d */
[----:B------:R-:W-:Y:S02]  /*02b0*/  IMAD.WIDE R24, R45, 0x8, R22 ;  /* 0x000000082d187825 */ /* 0x000fe400078e0216 */
[----:B------:R-:W5:Y:S01]  /*02c0*/  @!P1 LDG.E.EL.64 R36, desc[UR4][R14.64] ;  /* 0x000000040e249981 */ /* 0x000f62000c2e1b00 */
[----:B--2---:R-:W-:-:S03]  /*02d0*/  CS2R R8, SRZ ;  /* 0x0000000000087805 */ /* 0x004fc6000001ff00 */
[----:B------:R2:W5:Y:S01]  /*02e0*/  @!P1 LDG.E.EL.64 R30, desc[UR4][R24.64] ;  /* 0x00000004181e9981 */ /* 0x000562000c2e1b00 */
[----:B------:R-:W-:-:S03]  /*02f0*/  IMAD.WIDE R28, R45, 0x8, R26 ;  /* 0x000000082d1c7825 */ /* 0x000fc600078e021a */
[----:B------:R-:W5:Y:S04]  /*0300*/  @!P1 LDG.E.EL.64 R38, desc[UR4][R18.64] ;  /* 0x0000000412269981 */ /* 0x000f68000c2e1b00 */
[----:B------:R0:W5:Y:S01]  /*0310*/  @!P1 LDG.E.EL.64 R8, desc[UR4][R28.64] ;  /* 0x000000041c089981 */ /* 0x000162000c2e1b00 */
[----:B------:R-:W-:-:S04]  /*0320*/  LOP3.LUT R4, R3, 0x20, RZ, 0xfc, !PT ;  /* 0x0000002003047812 */ /* 0x000fc800078efcff */
[----:B------:R-:W-:Y:S02]  /*0330*/  LEA.HI R49, R35, R4, RZ, 0x3 ;  /* 0x0000000423317211 */ /* 0x000fe400078f18ff */
[----:B------:R-:W-:Y:S02]  /*0340*/  ISETP.GE.AND P0, PT, R4, 0x40, PT ;  /* 0x000000400400780c */ /* 0x000fe40003f06270 */
[----:B------:R-:W-:Y:S02]  /*0350*/  SHF.R.S32.HI R49, RZ, 0x3, R49 ;  /* 0x00000003ff317819 */ /* 0x000fe40000011431 */
[----:B0-----:R-:W-:-:S03]  /*0360*/  CS2R R12, SRZ ;  /* 0x00000000000c7805 */ /* 0x001fc6000001ff00 */
[----:B--2---:R-:W-:-:S06]  /*0370*/  IMAD.WIDE R24, R49, 0x8, R22 ;  /* 0x0000000831187825 */ /* 0x004fcc00078e0216 */
[----:B------:R1:W2:Y:S01]  /*0380*/  @!P0 LDG.E.EL.64 R12, desc[UR4][R24.64] ;  /* 0x00000004180c8981 */ /* 0x0002a2000c2e1b00 */
[----:B------:R-:W-:-:S03]  /*0390*/  IMAD.WIDE R32, R49, 0x8, R26 ;  /* 0x0000000831207825 */ /* 0x000fc600078e021a */
[----:B------:R-:W2:Y:S04]  /*03a0*/  @!P0 LDG.E.EL.64 R46, desc[UR4][R14.64] ;  /* 0x000000040e2e8981 */ /* 0x000ea8000c2e1b00 */
[----:B------:R0:W2:Y:S01]  /*03b0*/  @!P0 LDG.E.EL.64 R42, desc[UR4][R32.64] ;  /* 0x00000004202a8981 */ /* 0x0000a2000c2e1b00 */
[----:B------:R-:W-:-:S06]  /*03c0*/  CS2R R28, SRZ ;  /* 0x00000000001c7805 */ /* 0x000fcc000001ff00 */
[----:B------:R-:W2:Y:S01]  /*03d0*/  @!P0 LDG.E.EL.64 R28, desc[UR4][R18.64] ;  /* 0x00000004121c8981 */ /* 0x000ea2000c2e1b00 */
[----:B------:R-:W-:-:S05]  /*03e0*/  IMAD.SHL.U32 R2, R2, 0x4, RZ ;  /* 0x0000000402027824 */ /* 0x000fca00078e00ff */
[----:B------:R-:W-:-:S04]  /*03f0*/  LOP3.LUT R2, R2, 0x3c, RZ, 0xc0, !PT ;  /* 0x0000003c02027812 */ /* 0x000fc800078ec0ff */
[----:B-1----:R-:W-:Y:S02]  /*0400*/  LEA R24, R41, R2, 0x6 ;  /* 0x0000000229187211 */ /* 0x002fe400078e30ff */
[----:B---3--:R-:W-:-:S04]  /*0410*/  SHF.R.U32.HI R51, RZ, 0x1d, R11 ;  /* 0x0000001dff337819 */ /* 0x008fc8000001160b */
[----:B------:R-:W-:Y:S02]  /*0420*/  LOP3.LUT R51, R51, 0x4, RZ, 0xc0, !PT ;  /* 0x0000000433337812 */ /* 0x000fe400078ec0ff */
[----:B----4-:R-:W-:Y:S02]  /*0430*/  SHF.R.U32.HI R34, RZ, 0x1d, R21 ;  /* 0x0000001dff227819 */ /* 0x010fe40000011615 */
[----:B------:R-:W-:Y:S02]  /*0440*/  IADD3 R2, P3, R10, R51, RZ ;  /* 0x000000330a027210 */ /* 0x000fe40007f7e0ff */
[----:B-----5:R-:W-:Y:S02]  /*0450*/  SHF.R.U32.HI R25, RZ, 0x1d, R7 ;  /* 0x0000001dff197819 */ /* 0x020fe40000011607 */
[----:B------:R-:W-:Y:S02]  /*0460*/  SHF.R.S32.HI R10, RZ, 0x19, R41 ;  /* 0x00000019ff0a7819 */ /* 0x000fe40000011429 */
[----:B0-----:R-:W-:-:S02]  /*0470*/  LOP3.LUT R33, R34, 0x4, RZ, 0xc0, !PT ;  /* 0x0000000422217812 */ /* 0x001fc400078ec0ff */
[----:B------:R-:W-:Y:S01]  /*0480*/  LOP3.LUT R25, R25, 0x4, RZ, 0xc0, !PT ;  /* 0x0000000419197812 */ /* 0x000fe200078ec0ff */
[----:B------:R-:W-:Y:S01]  /*0490*/  IMAD.X R41, RZ, RZ, R11, P3 ;  /* 0x000000ffff297224 */ /* 0x000fe200018e060b */
[----:B------:R-:W-:Y:S02]  /*04a0*/  SGXT R11, R10, 0x1 ;  /* 0x000000010a0b781a */ /* 0x000fe40000000200 */
[----:B------:R-:W-:Y:S02]  /*04b0*/  IADD3 R32, P3, R20, R33, RZ ;  /* 0x0000002114207210 */ /* 0x000fe40007f7e0ff */
[----:B------:R-:W-:Y:S02]  /*04c0*/  IADD3 R10, P4, R6, R25, RZ ;  /* 0x00000019060a7210 */ /* 0x000fe40007f9e0ff */
[----:B------:R-:W-:Y:S02]  /*04d0*/  SHF.R.U32.HI R6, RZ, 0x1d, R17 ;  /* 0x0000001dff067819 */ /* 0x000fe40000011611 */
[----:B------:R-:W-:-:S02]  /*04e0*/  LEA.HI R11, R11, R24, RZ, 0x8 ;  /* 0x000000180b0b7211 */ /* 0x000fc400078f40ff */
[----:B------:R-:W-:Y:S01]  /*04f0*/  IADD3.X R25, RZ, R21, RZ, P3, !PT ;  /* 0x00000015ff197210 */ /* 0x000fe20001ffe4ff */
[----:B------:R-:W-:Y:S01]  /*0500*/  IMAD.X R33, RZ, RZ, R7, P4 ;  /* 0x000000ffff217224 */ /* 0x000fe200020e0607 */
[----:B------:R-:W-:Y:S02]  /*0510*/  LOP3.LUT R21, R6, 0x4, RZ, 0xc0, !PT ;  /* 0x0000000406157812 */ /* 0x000fe400078ec0ff */
[----:B------:R-:W-:Y:S02]  /*0520*/  LOP3.LUT R7, R11, 0xffffff00, RZ, 0xc0, !PT ;  /* 0xffffff000b077812 */ /* 0x000fe400078ec0ff */
[----:B------:R-:W-:Y:S02]  /*0530*/  LEA R20, P3, R32, UR6, 0xa ;  /* 0x0000000620147c11 */ /* 0x000fe4000f8650ff */
[----:B------:R-:W-:Y:S02]  /*0540*/  IADD3 R6, P5, R16, R21, RZ ;  /* 0x0000001510067210 */ /* 0x000fe40007fbe0ff */
[----:B------:R-:W-:-:S02]  /*0550*/  LEA R16, P4, R10, UR6, 0xa ;  /* 0x000000060a107c11 */ /* 0x000fc4000f8850ff */
[----:B------:R-:W-:Y:S02]  /*0560*/  IADD3 R7, R24, -R7, RZ ;  /* 0x8000000718077210 */ /* 0x000fe40007ffe0ff */
[----:B------:R-:W-:Y:S01]  /*0570*/  LEA.HI.X R21, R32, UR7, R25, 0xa, P3 ;  /* 0x0000000720157c11 */ /* 0x000fe200098f5419 */
[----:B------:R-:W-:Y:S01]  /*0580*/  IMAD.X R25, RZ, RZ, R17, P5 ;  /* 0x000000ffff197224 */ /* 0x000fe200028e0611 */
[----:B------:R-:W-:Y:S01]  /*0590*/  LEA.HI.X R17, R10, UR7, R33, 0xa, P4 ;  /* 0x000000070a117c11 */ /* 0x000fe2000a0f5421 */
[----:B------:R-:W-:Y:S01]  /*05a0*/  IMAD.SHL.U32 R53, R6, 0x1000, RZ ;  /* 0x0000100006357824 */ /* 0x000fe200078e00ff */
[C---:B------:R-:W-:Y:S01]  /*05b0*/  SHF.L.U32 R51, R2.reuse, 0xc, RZ ;  /* 0x0000000c02337819 */ /* 0x040fe200000006ff */
[----:B------:R-:W-:Y:S01]  /*05c0*/  IMAD.WIDE R20, R7, 0x4, R20 ;  /* 0x0000000407147825 */ /* 0x000fe200078e0214 */
[----:B------:R-:W-:-:S03]  /*05d0*/  SHF.L.U64.HI R41, R2, 0xc, R41 ;  /* 0x0000000c02297819 */ /* 0x000fc60000010229 */
[----:B------:R-:W-:Y:S01]  /*05e0*/  IMAD.WIDE R32, R7, 0x4, R16 ;  /* 0x0000000407207825 */ /* 0x000fe200078e0210 */
[----:B------:R-:W-:Y:S02]  /*05f0*/  IADD3 R16, P3, R20, R51, RZ ;  /* 0x0000003314107210 */ /* 0x000fe40007f7e0ff */
[----:B------:R-:W-:Y:S02]  /*0600*/  SHF.L.U64.HI R55, R6, 0xc, R25 ;  /* 0x0000000c06377819 */ /* 0x000fe40000010219 */
[----:B------:R-:W-:Y:S02]  /*0610*/  IADD3 R24, P4, R20, R53, RZ ;  /* 0x0000003514187210 */ /* 0x000fe40007f9e0ff */
[----:B------:R-:W-:Y:S02]  /*0620*/  IADD3.X R17, R21, R41, RZ, P3, !PT ;  /* 0x0000002915117210 */ /* 0x000fe40001ffe4ff */
[----:B------:R-:W-:Y:S01]  /*0630*/  IADD3 R20, P3, R32, R51, RZ ;  /* 0x0000003320147210 */ /* 0x000fe20007f7e0ff */
[----:B------:R-:W-:Y:S01]  /*0640*/  IMAD.X R25, R21, 0x1, R55, P4 ;  /* 0x0000000115197824 */ /* 0x000fe200020e0637 */
[----:B------:R-:W-:-:S02]  /*0650*/  SHF.R.U32.HI R51, RZ, 0x1d, R37 ;  /* 0x0000001dff337819 */ /* 0x000fc40000011625 */
[----:B------:R-:W-:Y:S02]  /*0660*/  IADD3 R32, P4, R32, R53, RZ ;  /* 0x0000003520207210 */ /* 0x000fe40007f9e0ff */
[----:B------:R-:W-:Y:S02]  /*0670*/  SHF.R.U32.HI R53, RZ, 0x1d, R31 ;  /* 0x0000001dff357819 */ /* 0x000fe4000001161f */
[----:B------:R-:W-:Y:S02]  /*0680*/  IADD3.X R21, R33, R41, RZ, P3, !PT ;  /* 0x0000002921157210 */ /* 0x000fe40001ffe4ff */
[----:B------:R-:W-:Y:S02]  /*0690*/  LOP3.LUT R51, R51, 0x4, RZ, 0xc0, !PT ;  /* 0x0000000433337812 */ /* 0x000fe400078ec0ff */
[----:B------:R-:W-:Y:S01]  /*06a0*/  SHF.R.U32.HI R41, RZ, 0x1d, R39 ;  /* 0x0000001dff297819 */ /* 0x000fe20000011627 */
[----:B------:R-:W-:Y:S01]  /*06b0*/  IMAD.X R33, R33, 0x1, R55, P4 ;  /* 0x0000000121217824 */ /* 0x000fe200020e0637 */
[----:B------:R-:W-:-:S02]  /*06c0*/  LOP3.LUT R53, R53, 0x4, RZ, 0xc0, !PT ;  /* 0x0000000435357812 */ /* 0x000fc400078ec0ff */
[----:B------:R-:W-:Y:S02]  /*06d0*/  IADD3 R10, P4, R36, R51, RZ ;  /* 0x00000033240a7210 */ /* 0x000fe40007f9e0ff */
[----:B------:R-:W-:Y:S02]  /*06e0*/  LOP3.LUT R41, R41, 0x4, RZ, 0xc0, !PT ;  /* 0x0000000429297812 */ /* 0x000fe400078ec0ff */
[----:B------:R-:W-:Y:S02]  /*06f0*/  IADD3 R34, P3, R30, R53, RZ ;  /* 0x000000351e227210 */ /* 0x000fe40007f7e0ff */
[----:B------:R-:W-:Y:S01]  /*0700*/  SHF.R.U32.HI R2, RZ, 0x1d, R9 ;  /* 0x0000001dff027819 */ /* 0x000fe20000011609 */
[----:B------:R-:W-:Y:S01]  /*0710*/  IMAD.X R51, RZ, RZ, R37, P4 ;  /* 0x000000ffff337224 */ /* 0x000fe200020e0625 */
[----:B------:R-:W-:Y:S02]  /*0720*/  IADD3 R6, P5, R38, R41, RZ ;  /* 0x0000002926067210 */ /* 0x000fe40007fbe0ff */
[----:B------:R-:W-:-:S02]  /*0730*/  IADD3.X R53, RZ, R31, RZ, P3, !PT ;  /* 0x0000001fff357210 */ /* 0x000fc40001ffe4ff */
[----:B------:R-:W-:Y:S01]  /*0740*/  LOP3.LUT R37, R2, 0x4, RZ, 0xc0, !PT ;  /* 0x0000000402257812 */ /* 0x000fe200078ec0ff */
[----:B------:R-:W0:Y:S01]  /*0750*/  LDC.64 R30, c[0x0][0x248] ;  /* 0x00009200ff1e7b82 */ /* 0x000e220000000a00 */
[C---:B------:R-:W-:Y:S02]  /*0760*/  LEA R36, P3, R10.reuse, UR6, 0xa ;  /* 0x000000060a247c11 */ /* 0x040fe4000f8650ff */
[----:B------:R-:W-:Y:S02]  /*0770*/  IADD3.X R41, RZ, R39, RZ, P5, !PT ;  /* 0x00000027ff297210 */ /* 0x000fe40002ffe4ff */
[----:B------:R-:W-:Y:S02]  /*0780*/  IADD3 R2, P5, R8, R37, RZ ;  /* 0x0000002508027210 */ /* 0x000fe40007fbe0ff */
[----:B------:R-:W-:Y:S02]  /*0790*/  LEA.HI.X R37, R10, UR7, R51, 0xa, P3 ;  /* 0x000000070a257c11 */ /* 0x000fe400098f5433 */
[----:B------:R-:W-:Y:S01]  /*07a0*/  LEA R8, P4, R6, UR6, 0xa ;  /* 0x0000000606087c11 */ /* 0x000fe2000f8850ff */
[----:B------:R-:W-:Y:S01]  /*07b0*/  IMAD.X R39, RZ, RZ, R9, P5 ;  /* 0x000000ffff277224 */ /* 0x000fe200028e0609 */
[----:B------:R-:W-:Y:S01]  /*07c0*/  SHF.L.U32 R51, R34, 0xc, RZ ;  /* 0x0000000c22337819 */ /* 0x000fe200000006ff */
[----:B------:R-:W-:Y:S01]  /*07d0*/  IMAD.WIDE R36, R7, 0x4, R36 ;  /* 0x0000000407247825 */ /* 0x000fe200078e0224 */
[----:B------:R-:W-:-:S02]  /*07e0*/  LEA.HI.X R9, R6, UR7, R41, 0xa, P4 ;  /* 0x0000000706097c11 */ /* 0x000fc4000a0f5429 */
[----:B------:R-:W-:Y:S01]  /*07f0*/  SHF.L.U64.HI R41, R34, 0xc, R53 ;  /* 0x0000000c22297819 */ /* 0x000fe20000010235 */
[C---:B------:R-:W-:Y:S01]  /*0800*/  IMAD.SHL.U32 R55, R2.reuse, 0x1000, RZ ;  /* 0x0000100002377824 */ /* 0x040fe200078e00ff */
[----:B------:R-:W-:Y:S01]  /*0810*/  IADD3 R60, P3, R36, R51, RZ ;  /* 0x00000033243c7210 */ /* 0x000fe20007f7e0ff */
[----:B------:R-:W-:Y:S01]  /*0820*/  IMAD.WIDE R8, R7, 0x4, R8 ;  /* 0x0000000407087825 */ /* 0x000fe200078e0208 */
[----:B------:R-:W-:Y:S02]  /*0830*/  SHF.L.U64.HI R53, R2, 0xc, R39 ;  /* 0x0000000c02357819 */ /* 0x000fe40000010227 */
[----:B------:R-:W-:Y:S02]  /*0840*/  IADD3 R38, P4, R36, R55, RZ ;  /* 0x0000003724267210 */ /* 0x000fe40007f9e0ff */
[----:B------:R-:W-:Y:S02]  /*0850*/  IADD3.X R61, R37, R41, RZ, P3, !PT ;  /* 0x00000029253d7210 */ /* 0x000fe40001ffe4ff */
[----:B------:R-:W-:-:S02]  /*0860*/  IADD3 R36, P3, R8, R51, RZ ;  /* 0x0000003308247210 */ /* 0x000fc40007f7e0ff */
[----:B------:R-:W-:Y:S01]  /*0870*/  LOP3.LUT R6, R3, 0x30, RZ, 0xfc, !PT ;  /* 0x0000003003067812 */ /* 0x000fe200078efcff */
[----:B------:R-:W-:Y:S01]  /*0880*/  HFMA2.MMA R10, -RZ, RZ, 0, 0 ;  /* 0x00000000ff0a7435 */ /* 0x000fe200000001ff */
[----:B------:R-:W-:Y:S02]  /*0890*/  IMAD.X R39, R37, 0x1, R53, P4 ;  /* 0x0000000125277824 */ /* 0x000fe400020e0635 */
[----:B------:R-:W-:Y:S01]  /*08a0*/  IMAD.X R37, R9, 0x1, R41, P3 ;  /* 0x0000000109257824 */ /* 0x000fe200018e0629 */
[----:B------:R-:W-:Y:S02]  /*08b0*/  LEA.HI R35, R35, R6, RZ, 0x3 ;  /* 0x0000000623237211 */ /* 0x000fe400078f18ff */
[----:B------:R-:W-:Y:S01]  /*08c0*/  ISETP.GE.AND P3, PT, R6, 0x40, PT ;  /* 0x000000400600780c */ /* 0x000fe20003f66270 */
[----:B0-----:R-:W-:Y:S01]  /*08d0*/  IMAD.WIDE R50, R5, 0x4, R30 ;  /* 0x0000000405327825 */ /* 0x001fe200078e021e */
[----:B------:R-:W-:Y:S02]  /*08e0*/  SHF.R.S32.HI R57, RZ, 0x3, R35 ;  /* 0x00000003ff397819 */ /* 0x000fe40000011423 */
[----:B------:R-:W-:-:S02]  /*08f0*/  IADD3 R40, P4, R8, R55, RZ ;  /* 0x0000003708287210 */ /* 0x000fc40007f9e0ff */
[----:B------:R0:W3:Y:S01]  /*0900*/  @!P2 LDG.E.EL R10, desc[UR4][R50.64] ;  /* 0x00000004320aa981 */ /* 0x0000e2000c2e1900 */
[----:B------:R-:W-:Y:S01]  /*0910*/  MOV R2, RZ ;  /* 0x000000ff00027202 */ /* 0x000fe20000000f00 */
[----:B------:R-:W-:Y:S01]  /*0920*/  IMAD.WIDE R54, R49, 0x4, R30 ;  /* 0x0000000431367825 */ /* 0x000fe200078e021e */
[----:B------:R-:W-:-:S03]  /*0930*/  IADD3.X R41, R9, R53, RZ, P4, !PT ;  /* 0x0000003509297210 */ /* 0x000fc600027fe4ff */
[--C-:B------:R-:W-:Y:S02]  /*0940*/  IMAD.WIDE R52, R45, 0x4, R30.reuse ;  /* 0x000000042d347825 */ /* 0x100fe400078e021e */
[----:B------:R-:W1:Y:S02]  /*0950*/  LDC.64 R44, c[0x0][0x238] ;  /* 0x00008e00ff2c7b82 */ /* 0x000e640000000a00 */
[----:B0-----:R-:W-:Y:S01]  /*0960*/  IMAD.WIDE R50, R57, 0x4, R30 ;  /* 0x0000000439327825 */ /* 0x001fe200078e021e */
[----:B--2---:R-:W-:-:S04]  /*0970*/  SHF.R.U32.HI R30, RZ, 0x1d, R13 ;  /* 0x0000001dff1e7819 */ /* 0x004fc8000001160d */
[----:B------:R0:W2:Y:S01]  /*0980*/  @!P3 LDG.E.EL R2, desc[UR4][R50.64] ;  /* 0x000000043202b981 */ /* 0x0000a2000c2e1900 */
[----:B------:R-:W-:-:S06]  /*0990*/  IMAD.MOV.U32 R5, RZ, RZ, RZ ;  /* 0x000000ffff057224 */ /* 0x000fcc00078e00ff */
[----:B------:R4:W5:Y:S01]  /*09a0*/  @!P1 LDG.E.EL R5, desc[UR4][R52.64] ;  /* 0x0000000434059981 */ /* 0x000962000c2e1900 */
[----:B0-----:R-:W-:-:S04]  /*09b0*/  LOP3.LUT R51, R30, 0x4, RZ, 0xc0, !PT ;  /* 0x000000041e337812 */ /* 0x001fc800078ec0ff */
[----:B------:R-:W-:Y:S02]  /*09c0*/  IADD3 R34, P4, R12, R51, RZ ;  /* 0x000000330c227210 */ /* 0x000fe40007f9e0ff */
[----:B------:R-:W-:Y:S02]  /*09d0*/  SHF.R.U32.HI R51, RZ, 0x1d, R47 ;  /* 0x0000001dff337819 */ /* 0x000fe4000001162f */
[----:B----4-:R-:W-:Y:S02]  /*09e0*/  IADD3.X R53, RZ, R13, RZ, P4, !PT ;  /* 0x0000000dff357210 */ /* 0x010fe400027fe4ff */
[----:B------:R-:W-:Y:S02]  /*09f0*/  SHF.R.U32.HI R13, RZ, 0x1d, R43 ;  /* 0x0000001dff0d7819 */ /* 0x000fe4000001162b */
[----:B------:R-:W-:Y:S02]  /*0a00*/  LOP3.LUT R51, R51, 0x4, RZ, 0xc0, !PT ;  /* 0x0000000433337812 */ /* 0x000fe400078ec0ff */
[----:B------:R-:W-:-:S04]  /*0a10*/  LOP3.LUT R13, R13, 0x4, RZ, 0xc0, !PT ;  /* 0x000000040d0d7812 */ /* 0x000fc800078ec0ff */
[----:B------:R-:W-:Y:S02]  /*0a20*/  IADD3 R56, P5, R42, R13, RZ ;  /* 0x0000000d2a387210 */ /* 0x000fe40007fbe0ff */
[----:B------:R-:W-:-:S04]  /*0a30*/  IADD3 R13, P4, R46, R51, RZ ;  /* 0x000000332e0d7210 */ /* 0x000fc80007f9e0ff */
[----:B------:R-:W-:Y:S02]  /*0a40*/  IADD3.X R46, RZ, R47, RZ, P4, !PT ;  /* 0x0000002fff2e7210 */ /* 0x000fe400027fe4ff */
[C---:B------:R-:W-:Y:S02]  /*0a50*/  LEA R12, P4, R13.reuse, UR6, 0xa ;  /* 0x000000060d0c7c11 */ /* 0x040fe4000f8850ff */
[----:B------:R-:W-:Y:S01]  /*0a60*/  SHF.R.U32.HI R47, RZ, 0x1d, R29 ;  /* 0x0000001dff2f7819 */ /* 0x000fe2000001161d */
[----:B------:R-:W-:Y:S01]  /*0a70*/  IMAD.X R43, RZ, RZ, R43, P5 ;  /* 0x000000ffff2b7224 */ /* 0x000fe200028e062b */
[----:B------:R-:W-:Y:S02]  /*0a80*/  LEA.HI.X R13, R13, UR7, R46, 0xa, P4 ;  /* 0x000000070d0d7c11 */ /* 0x000fe4000a0f542e */
[----:B------:R-:W-:Y:S01]  /*0a90*/  LOP3.LUT R47, R47, 0x4, RZ, 0xc0, !PT ;  /* 0x000000042f2f7812 */ /* 0x000fe200078ec0ff */
[C---:B------:R-:W-:Y:S01]  /*0aa0*/  IMAD.SHL.U32 R46, R34.reuse, 0x1000, RZ ;  /* 0x00001000222e7824 */ /* 0x040fe200078e00ff */
[----:B------:R-:W-:Y:S01]  /*0ab0*/  SHF.L.U64.HI R30, R34, 0xc, R53 ;  /* 0x0000000c221e7819 */ /* 0x000fe20000010235 */
[----:B------:R-:W-:Y:S01]  /*0ac0*/  IMAD.WIDE R12, R7, 0x4, R12 ;  /* 0x00000004070c7825 */ /* 0x000fe200078e020c */
[----:B------:R-:W-:-:S02]  /*0ad0*/  IADD3 R42, P4, R28, R47, RZ ;  /* 0x0000002f1c2a7210 */ /* 0x000fc40007f9e0ff */
[C---:B------:R-:W-:Y:S02]  /*0ae0*/  SHF.L.U64.HI R34, R56.reuse, 0xc, R43 ;  /* 0x0000000c38227819 */ /* 0x040fe4000001022b */
[----:B------:R-:W-:Y:S01]  /*0af0*/  SHF.L.U32 R56, R56, 0xc, RZ ;  /* 0x0000000c38387819 */ /* 0x000fe200000006ff */
[----:B------:R-:W-:Y:S01]  /*0b00*/  IMAD.X R29, RZ, RZ, R29, P4 ;  /* 0x000000ffff1d7224 */ /* 0x000fe200020e061d */
[----:B------:R-:W-:Y:S02]  /*0b10*/  IADD3 R58, P4, R12, R46, RZ ;  /* 0x0000002e0c3a7210 */ /* 0x000fe40007f9e0ff */
[----:B------:R-:W-:Y:S02]  /*0b20*/  IADD3 R52, P5, R12, R56, RZ ;  /* 0x000000380c347210 */ /* 0x000fe40007fbe0ff */
[----:B------:R-:W-:-:S03]  /*0b30*/  IADD3.X R59, R13, R30, RZ, P4, !PT ;  /* 0x0000001e0d3b7210 */ /* 0x000fc600027fe4ff */
[----:B------:R-:W-:Y:S01]  /*0b40*/  IMAD.X R53, R13, 0x1, R34, P5 ;  /* 0x000000010d357824 */ /* 0x000fe200028e0622 */
[----:B------:R-:W-:-:S06]  /*0b50*/  CS2R R12, SRZ ;  /* 0x00000000000c7805 */ /* 0x000fcc000001ff00 */
[----:B------:R0:W4:Y:S02]  /*0b60*/  @!P3 LDG.E.EL.64 R12, desc[UR4][R14.64] ;  /* 0x000000040e0cb981 */ /* 0x000124000c2e1b00 */
[----:B0-----:R-:W-:-:S06]  /*0b70*/  CS2R R14, SRZ ;  /* 0x00000000000e7805 */ /* 0x001fcc000001ff00 */
[----:B------:R0:W2:Y:S01]  /*0b80*/  @!P3 LDG.E.EL.64 R14, desc[UR4][R18.64] ;  /* 0x00000004120eb981 */ /* 0x0000a2000c2e1b00 */
[----:B------:R-:W-:Y:S01]  /*0b90*/  IMAD.WIDE R22, R57, 0x8, R22 ;  /* 0x0000000839167825 */ /* 0x000fe200078e0216 */
[----:B0-----:R-:W-:-:S03]  /*0ba0*/  CS2R R18, SRZ ;  /* 0x0000000000127805 */ /* 0x001fc6000001ff00 */
[----:B------:R-:W-:-:S03]  /*0bb0*/  IMAD.WIDE R26, R57, 0x8, R26 ;  /* 0x00000008391a7825 */ /* 0x000fc600078e021a */
[----:B------:R0:W3:Y:S02]  /*0bc0*/  @!P3 LDG.E.EL.64 R18, desc[UR4][R22.64] ;  /* 0x000000041612b981 */ /* 0x0000e4000c2e1b00 */
[----:B0-----:R-:W-:-:S06]  /*0bd0*/  CS2R R22, SRZ ;  /* 0x0000000000167805 */ /* 0x001fcc000001ff00 */
[----:B------:R0:W5:Y:S01]  /*0be0*/  @!P3 LDG.E.EL.64 R22, desc[UR4][R26.64] ;  /* 0x000000041a16b981 */ /* 0x000162000c2e1b00 */
[----:B------:R-:W-:-:S04]  /*0bf0*/  LEA R28, P4, R42, UR6, 0xa ;  /* 0x000000062a1c7c11 */ /* 0x000fc8000f8850ff */
[----:B------:R-:W-:-:S03]  /*0c00*/  LEA.HI.X R29, R42, UR7, R29, 0xa, P4 ;  /* 0x000000072a1d7c11 */ /* 0x000fc6000a0f541d */
[----:B------:R-:W-:-:S03]  /*0c10*/  IMAD.WIDE R28, R7, 0x4, R28 ;  /* 0x00000004071c7825 */ /* 0x000fc600078e021c */
[----:B------:R-:W-:Y:S02]  /*0c20*/  IADD3 R56, P5, R28, R56, RZ ;  /* 0x000000381c387210 */ /* 0x000fe40007fbe0ff */
[----:B------:R-:W-:-:S03]  /*0c30*/  IADD3 R46, P4, R28, R46, RZ ;  /* 0x0000002e1c2e7210 */ /* 0x000fc60007f9e0ff */
[----:B------:R-:W-:Y:S01]  /*0c40*/  IMAD.X R57, R29, 0x1, R34, P5 ;  /* 0x000000011d397824 */ /* 0x000fe200028e0622 */
[----:B------:R-:W-:Y:S01]  /*0c50*/  IADD3.X R47, R29, R30, RZ, P4, !PT ;  /* 0x0000001e1d2f7210 */ /* 0x000fe200027fe4ff */
[----:B-1----:R-:W-:Y:S01]  /*0c60*/  IMAD.WIDE R48, R48, 0x4, R44 ;  /* 0x0000000430307825 */ /* 0x002fe200078e022c */
[----:B------:R-:W-:Y:S01]  /*0c70*/  HFMA2.MMA R45, -RZ, RZ, 0, 0 ;  /* 0x00000000ff2d7435 */ /* 0x000fe200000001ff */
[----:B------:R-:W-:Y:S02]  /*0c80*/  CS2R R8, SRZ ;  /* 0x0000000000087805 */ /* 0x000fe4000001ff00 */
[----:B------:R-:W-:Y:S02]  /*0c90*/  IMAD.MOV.U32 R35, RZ, RZ, RZ ;  /* 0x000000ffff237224 */ /* 0x000fe400078e00ff */
[----:B------:R-:W-:Y:S02]  /*0ca0*/  IMAD.MOV.U32 R31, RZ, RZ, RZ ;  /* 0x000000ffff1f7224 */ /* 0x000fe400078e00ff */
[----:B------:R-:W5:Y:S04]  /*0cb0*/  @!P3 LDG.E.EL R8, desc[UR4][R48.64] ;  /* 0x000000043008b981 */ /* 0x000f68000c2e1900 */
[----:B------:R-:W5:Y:S04]  /*0cc0*/  @!P2 LDG.E.EL R35, desc[UR4][R48.64] ;  /* 0x000000043023a981 */ /* 0x000f68000c2e1900 */
[----:B------:R-:W5:Y:S04]  /*0cd0*/  @!P1 LDG.E.EL R45, desc[UR4][R48.64] ;  /* 0x00000004302d9981 */ /* 0x000f68000c2e1900 */
[----:B------:R1:W5:Y:S04]  /*0ce0*/  @!P0 LDG.E.EL R31, desc[UR4][R48.64] ;  /* 0x00000004301f8981 */ /* 0x000368000c2e1900 */
[----:B------:R0:W5:Y:S01]  /*0cf0*/  @!P0 LDG.E.EL R9, desc[UR4][R54.64] ;  /* 0x0000000436098981 */ /* 0x000162000c2e1900 */
[----:B----4-:R-:W-:-:S02]  /*0d00*/  SHF.R.U32.HI R43, RZ, 0x1d, R13 ;  /* 0x0000001dff2b7819 */ /* 0x010fc4000001160d */
[----:B--2---:R-:W-:-:S04]  /*0d10*/  SHF.R.U32.HI R29, RZ, 0x1d, R15 ;  /* 0x0000001dff1d7819 */ /* 0x004fc8000001160f */
[----:B------:R-:W-:-:S04]  /*0d20*/  LOP3.LUT R29, R29, 0x4, RZ, 0xc0, !PT ;  /* 0x000000041d1d7812 */ /* 0x000fc800078ec0ff */
[----:B0-----:R-:W-:Y:S02]  /*0d30*/  IADD3 R26, P5, R14, R29, RZ ;  /* 0x0000001d0e1a7210 */ /* 0x001fe40007fbe0ff */
[----:B------:R-:W-:-:S03]  /*0d40*/  LOP3.LUT R43, R43, 0x4, RZ, 0xc0, !PT ;  /* 0x000000042b2b7812 */ /* 0x000fc600078ec0ff */
[----:B------:R-:W-:Y:S01]  /*0d50*/  IMAD.X R27, RZ, RZ, R15, P5 ;  /* 0x000000ffff1b7224 */ /* 0x000fe200028e060f */
[----:B---3--:R-:W-:Y:S02]  /*0d60*/  SHF.R.U32.HI R15, RZ, 0x1d, R19 ;  /* 0x0000001dff0f7819 */ /* 0x008fe40000011613 */
[----:B------:R-:W-:Y:S02]  /*0d70*/  IADD3 R12, P4, R12, R43, RZ ;  /* 0x0000002b0c0c7210 */ /* 0x000fe40007f9e0ff */
[----:B------:R-:W-:Y:S02]  /*0d80*/  LOP3.LUT R15, R15, 0x4, RZ, 0xc0, !PT ;  /* 0x000000040f0f7812 */ /* 0x000fe400078ec0ff */
[----:B------:R-:W-:Y:S02]  /*0d90*/  IADD3.X R29, RZ, R13, RZ, P4, !PT ;  /* 0x0000000dff1d7210 */ /* 0x000fe400027fe4ff */
[----:B------:R-:W-:-:S04]  /*0da0*/  IADD3 R28, P4, R18, R15, RZ ;  /* 0x0000000f121c7210 */ /* 0x000fc80007f9e0ff */
[----:B------:R-:W-:Y:S02]  /*0db0*/  IADD3.X R19, RZ, R19, RZ, P4, !PT ;  /* 0x00000013ff137210 */ /* 0x000fe400027fe4ff */
[----:B-----5:R-:W-:Y:S02]  /*0dc0*/  SHF.R.U32.HI R13, RZ, 0x1d, R23 ;  /* 0x0000001dff0d7819 */ /* 0x020fe40000011617 */
[C---:B------:R-:W-:Y:S02]  /*0dd0*/  LEA R14, P4, R12.reuse, UR6, 0xa ;  /* 0x000000060c0e7c11 */ /* 0x040fe4000f8850ff */
[----:B------:R-:W-:Y:S02]  /*0de0*/  LOP3.LUT R13, R13, 0x4, RZ, 0xc0, !PT ;  /* 0x000000040d0d7812 */ /* 0x000fe400078ec0ff */
[----:B------:R-:W-:Y:S02]  /*0df0*/  LEA.HI.X R15, R12, UR7, R29, 0xa, P4 ;  /* 0x000000070c0f7c11 */ /* 0x000fe4000a0f541d */
[----:B------:R-:W-:-:S02]  /*0e00*/  IADD3 R18, P5, R22, R13, RZ ;  /* 0x0000000d16127210 */ /* 0x000fc40007fbe0ff */
[----:B------:R-:W-:Y:S01]  /*0e10*/  LEA R12, P4, R26, UR6, 0xa ;  /* 0x000000061a0c7c11 */ /* 0x000fe2000f8850ff */
[C---:B------:R-:W-:Y:S01]  /*0e20*/  IMAD.WIDE R14, R7.reuse, 0x4, R14 ;  /* 0x00000004070e7825 */ /* 0x040fe200078e020e */
[----:B------:R-:W-:Y:S02]  /*0e30*/  SHF.L.U32 R51, R28, 0xc, RZ ;  /* 0x0000000c1c337819 */ /* 0x000fe400000006ff */
[----:B------:R-:W-:Y:S01]  /*0e40*/  LEA.HI.X R13, R26, UR7, R27, 0xa, P4 ;  /* 0x000000071a0d7c11 */ /* 0x000fe2000a0f541b */
[----:B------:R-:W-:Y:S02]  /*0e50*/  IMAD.X R23, RZ, RZ, R23, P5 ;  /* 0x000000ffff177224 */ /* 0x000fe400028e0617 */
[----:B------:R-:W-:Y:S01]  /*0e60*/  IMAD.SHL.U32 R43, R18, 0x1000, RZ ;  /* 0x00001000122b7824 */ /* 0x000fe200078e00ff */
[----:B------:R-:W-:Y:S01]  /*0e70*/  SHF.L.U64.HI R19, R28, 0xc, R19 ;  /* 0x0000000c1c137819 */ /* 0x000fe20000010213 */
[----:B------:R-:W-:Y:S01]  /*0e80*/  IMAD.WIDE R12, R7, 0x4, R12 ;  /* 0x00000004070c7825 */ /* 0x000fe200078e020c */
[----:B------:R-:W-:-:S02]  /*0e90*/  SHF.L.U64.HI R23, R18, 0xc, R23 ;  /* 0x0000000c12177819 */ /* 0x000fc40000010217 */
[----:B-1----:R-:W-:Y:S02]  /*0ea0*/  IADD3 R48, P5, R14, R43, RZ ;  /* 0x0000002b0e307210 */ /* 0x002fe40007fbe0ff */
[----:B------:R-:W-:-:S03]  /*0eb0*/  IADD3 R54, P4, R14, R51, RZ ;  /* 0x000000330e367210 */ /* 0x000fc60007f9e0ff */
[----:B------:R-:W-:Y:S01]  /*0ec0*/  IMAD.X R49, R15, 0x1, R23, P5 ;  /* 0x000000010f317824 */ /* 0x000fe200028e0617 */
[----:B------:R-:W-:Y:S02]  /*0ed0*/  IADD3.X R55, R15, R19, RZ, P4, !PT ;  /* 0x000000130f377210 */ /* 0x000fe400027fe4ff */
[----:B------:R-:W-:Y:S02]  /*0ee0*/  IADD3 R42, P5, R12, R43, RZ ;  /* 0x0000002b0c2a7210 */ /* 0x000fe40007fbe0ff */
[----:B------:R-:W-:Y:S02]  /*0ef0*/  IADD3 R50, P4, R12, R51, RZ ;  /* 0x000000330c327210 */ /* 0x000fe40007f9e0ff */
[----:B------:R-:W-:Y:S01]  /*0f00*/  SHF.R.S32.HI R12, RZ, 0x8, R11 ;  /* 0x00000008ff0c7819 */ /* 0x000fe2000001140b */
[----:B------:R-:W-:Y:S01]  /*0f10*/  IMAD.X R43, R13, 0x1, R23, P5 ;  /* 0x000000010d2b7824 */ /* 0x000fe200028e0617 */
[----:B------:R-:W-:Y:S02]  /*0f20*/  IADD3.X R51, R13, R19, RZ, P4, !PT ;  /* 0x000000130d337210 */ /* 0x000fe400027fe4ff */
[C---:B------:R-:W-:Y:S01]  /*0f30*/  LEA R13, R12.reuse, R7, 0xe ;  /* 0x000000070c0d7211 */ /* 0x040fe200078e70ff */
[----:B------:R-:W-:Y:S01]  /*0f40*/  IMAD.SHL.U32 R11, R12, 0x1000, RZ ;  /* 0x000010000c0b7824 */ /* 0x000fe200078e00ff */
[----:B------:R-:W-:-:S02]  /*0f50*/  CS2R R14, SRZ ;  /* 0x00000000000e7805 */ /* 0x000fc4000001ff00 */
[-C--:B------:R-:W-:Y:S01]  /*0f60*/  LEA R3, R3, R13.reuse, 0x8 ;  /* 0x0000000d03037211 */ /* 0x080fe200078e40ff */
[--C-:B------:R-:W-:Y:S01]  /*0f70*/  IMAD R0, R0, 0x100, R13.reuse ;  /* 0x0000010000007824 */ /* 0x100fe200078e020d */
[----:B------:R-:W-:Y:S01]  /*0f80*/  LEA R4, R4, R13, 0x8 ;  /* 0x0000000d04047211 */ /* 0x000fe200078e40ff */
[----:B------:R-:W-:Y:S01]  /*0f90*/  IMAD R6, R6, 0x100, R13 ;  /* 0x0000010006067824 */ /* 0x000fe200078e020d */
[----:B------:R-:W-:Y:S01]  /*0fa0*/  CS2R R12, SRZ ;  /* 0x00000000000c7805 */ /* 0x000fe2000001ff00 */
[----:B------:R-:W-:Y:S01]  /*0fb0*/  IMAD.WIDE R16, R11, 0x4, R16 ;  /* 0x000000040b107825 */ /* 0x000fe200078e0210 */
[----:B------:R-:W-:-:S04]  /*0fc0*/  CS2R R18, SRZ ;  /* 0x0000000000127805 */ /* 0x000fc8000001ff00 */
[----:B------:R0:W2:Y:S01]  /*0fd0*/  @!P2 LDG.E.128 R12, desc[UR4][R16.64] ;  /* 0x00000004100ca981 */ /* 0x0000a2000c1e1d00 */
[C---:B------:R-:W-:Y:S01]  /*0fe0*/  IMAD.WIDE R20, R11.reuse, 0x4, R20 ;  /* 0x000000040b147825 */ /* 0x040fe200078e0214 */
[----:B------:R-:W-:Y:S02]  /*0ff0*/  CS2R R22, SRZ ;  /* 0x0000000000167805 */ /* 0x000fe4000001ff00 */
[----:B0-----:R-:W-:Y:S01]  /*1000*/  CS2R R16, SRZ ;  /* 0x0000000000107805 */ /* 0x001fe2000001ff00 */
[----:B------:R-:W-:-:S05]  /*1010*/  IMAD.WIDE R24, R11, 0x4, R24 ;  /* 0x000000040b187825 */ /* 0x000fca00078e0218 */
[----:B------:R0:W2:Y:S01]  /*1020*/  @!P2 LDG.E.128 R16, desc[UR4][R20.64] ;  /* 0x000000041410a981 */ /* 0x0000a2000c1e1d00 */
[----:B------:R-:W-:Y:S01]  /*1030*/  CS2R R26, SRZ ;  /* 0x00000000001a7805 */ /* 0x000fe2000001ff00 */
[----:B------:R-:W-:Y:S01]  /*1040*/  IMAD.WIDE R32, R11, 0x4, R32 ;  /* 0x000000040b207825 */ /* 0x000fe200078e0220 */
[----:B0-----:R-:W-:-:S06]  /*1050*/  CS2R R20, SRZ ;  /* 0x0000000000147805 */ /* 0x001fcc000001ff00 */
[----:B------:R0:W3:Y:S02]  /*1060*/  @!P2 LDG.E.128 R20, desc[UR4][R24.64] ;  /* 0x000000041814a981 */ /* 0x0000e4000c1e1d00 */
[----:B0-----:R-:W-:-:S06]  /*1070*/  CS2R R24, SRZ ;  /* 0x0000000000187805 */ /* 0x001fcc000001ff00 */
[----:B------:R-:W3:Y:S01]  /*1080*/  @!P2 LDG.E.128 R24, desc[UR4][R32.64] ;  /* 0x000000042018a981 */ /* 0x000ee2000c1e1d00 */
[----:B------:R-:W-:-:S04]  /*1090*/  IMAD.WIDE R60, R11, 0x4, R60 ;  /* 0x000000040b3c7825 */ /* 0x000fc800078e023c */
        /* <DEDUP_REMOVED lines=11> */
[----:B--2---:R-:W-:Y:S01]  /*1150*/  FADD R28, R17, -R13 ;  /* 0x8000000d111c7221 */ /* 0x004fe20000000000 */
[----:B------:R-:W-:-:S03]  /*1160*/  FADD R11, R16, -R12 ;  /* 0x8000000c100b7221 */ /* 0x000fc60000000000 */
[-C--:B------:R-:W-:Y:S01]  /*1170*/  FFMA R28, R28, R35.reuse, R13 ;  /* 0x000000231c1c7223 */ /* 0x080fe2000000000d */
[-C--:B------:R-:W-:Y:S01]  /*1180*/  FFMA R11, R11, R35.reuse, R12 ;  /* 0x000000230b0b7223 */ /* 0x080fe2000000000c */
[--C-:B------:R-:W-:Y:S01]  /*1190*/  FADD R29, R18, -R14.reuse ;  /* 0x8000000e121d7221 */ /* 0x100fe20000000000 */
[--C-:B------:R-:W-:Y:S01]  /*11a0*/  FADD R30, R19, -R15.reuse ;  /* 0x8000000f131e7221 */ /* 0x100fe20000000000 */
[----:B------:R-:W-:Y:S02]  /*11b0*/  CS2R R16, SRZ ;  /* 0x0000000000107805 */ /* 0x000fe4000001ff00 */
[-C--:B------:R-:W-:Y:S01]  /*11c0*/  FFMA R29, R29, R35.reuse, R14 ;  /* 0x000000231d1d7223 */ /* 0x080fe2000000000e */
[----:B------:R-:W-:Y:S01]  /*11d0*/  FFMA R30, R30, R35, R15 ;  /* 0x000000231e1e7223 */ /* 0x000fe2000000000f */
[----:B------:R-:W-:Y:S02]  /*11e0*/  CS2R R14, SRZ ;  /* 0x00000000000e7805 */ /* 0x000fe4000001ff00 */
[----:B------:R-:W-:-:S06]  /*11f0*/  CS2R R18, SRZ ;  /* 0x0000000000127805 */ /* 0x000fcc000001ff00 */
[----:B------:R-:W2:Y:S01]  /*1200*/  @!P1 LDG.E.128 R16, desc[UR4][R36.64] ;  /* 0x0000000424109981 */ /* 0x000ea2000c1e1d00 */
[----:B---3--:R-:W-:Y:S01]  /*1210*/  FADD R13, R24, -R20 ;  /* 0x80000014180d7221 */ /* 0x008fe20000000000 */
[----:B------:R-:W-:-:S03]  /*1220*/  FADD R12, R25, -R21 ;  /* 0x80000015190c7221 */ /* 0x000fc60000000000 */
[-C--:B------:R-:W-:Y:S01]  /*1230*/  FFMA R32, R13, R35.reuse, R20 ;  /* 0x000000230d207223 */ /* 0x080fe20000000014 */
[----:B------:R-:W-:Y:S01]  /*1240*/  FFMA R33, R12, R35, R21 ;  /* 0x000000230c217223 */ /* 0x000fe20000000015 */
[----:B------:R-:W-:Y:S01]  /*1250*/  FADD R13, R26, -R22 ;  /* 0x800000161a0d7221 */ /* 0x000fe20000000000 */
[----:B------:R-:W-:-:S03]  /*1260*/  FADD R12, R27, -R23 ;  /* 0x800000171b0c7221 */ /* 0x000fc60000000000 */
[-C--:B------:R-:W-:Y:S01]  /*1270*/  FFMA R34, R13, R35.reuse, R22 ;  /* 0x000000230d227223 */ /* 0x080fe20000000016 */
[----:B------:R-:W-:Y:S01]  /*1280*/  FFMA R35, R12, R35, R23 ;  /* 0x000000230c237223 */ /* 0x000fe20000000017 */
[----:B------:R-:W-:-:S06]  /*1290*/  CS2R R12, SRZ ;  /* 0x00000000000c7805 */ /* 0x000fcc000001ff00 */
[----:B------:R-:W2:Y:S01]  /*12a0*/  @!P1 LDG.E.128 R12, desc[UR4][R60.64] ;  /* 0x000000043c0c9981 */ /* 0x000ea2000c1e1d00 */
[----:B------:R-:W-:Y:S02]  /*12b0*/  CS2R R22, SRZ ;  /* 0x0000000000167805 */ /* 0x000fe4000001ff00 */
[----:B------:R-:W-:Y:S02]  /*12c0*/  CS2R R24, SRZ ;  /* 0x0000000000187805 */ /* 0x000fe4000001ff00 */
[----:B------:R-:W-:-:S06]  /*12d0*/  CS2R R26, SRZ ;  /* 0x00000000001a7805 */ /* 0x000fcc000001ff00 */
[----:B------:R-:W3:Y:S01]  /*12e0*/  @!P1 LDG.E.128 R24, desc[UR4][R40.64] ;  /* 0x0000000428189981 */ /* 0x000ee2000c1e1d00 */
[----:B--2---:R-:W-:-:S04]  /*12f0*/  FADD R21, R16, -R12 ;  /* 0x8000000c10157221 */ /* 0x004fc80000000000 */
[----:B------:R-:W-:Y:S01]  /*1300*/  FFMA R36, R21, R45, R12 ;  /* 0x0000002d15247223 */ /* 0x000fe2000000000c */
[----:B------:R-:W-:-:S06]  /*1310*/  CS2R R20, SRZ ;  /* 0x0000000000147805 */ /* 0x000fcc000001ff00 */
[----:B------:R0:W3:Y:S01]  /*1320*/  @!P1 LDG.E.128 R20, desc[UR4][R38.64] ;  /* 0x0000000426149981 */ /* 0x0000e2000c1e1d00 */
[----:B------:R-:W-:-:S04]  /*1330*/  FADD R16, R17, -R13 ;  /* 0x8000000d11107221 */ /* 0x000fc80000000000 */
[----:B------:R-:W-:Y:S01]  /*1340*/  FFMA R37, R16, R45, R13 ;  /* 0x0000002d10257223 */ /* 0x000fe2000000000d */
[----:B------:R-:W-:Y:S01]  /*1350*/  FADD R13, R18, -R14 ;  /* 0x8000000e120d7221 */ /* 0x000fe20000000000 */
[----:B------:R-:W-:-:S03]  /*1360*/  FADD R12, R19, -R15 ;  /* 0x8000000f130c7221 */ /* 0x000fc60000000000 */
[-C--:B0-----:R-:W-:Y:S01]  /*1370*/  FFMA R38, R13, R45.reuse, R14 ;  /* 0x0000002d0d267223 */ /* 0x081fe2000000000e */
[-C--:B------:R-:W-:Y:S01]  /*1380*/  FFMA R39, R12, R45.reuse, R15 ;  /* 0x0000002d0c277223 */ /* 0x080fe2000000000f */
[--C-:B---3--:R-:W-:Y:S01]  /*1390*/  FADD R13, R24, -R20.reuse ;  /* 0x80000014180d7221 */ /* 0x108fe20000000000 */
[----:B------:R-:W-:Y:S01]  /*13a0*/  FADD R12, R25, -R21 ;  /* 0x80000015190c7221 */ /* 0x000fe20000000000 */
[----:B------:R-:W-:Y:S02]  /*13b0*/  FADD R14, R27, -R23 ;  /* 0x800000171b0e7221 */ /* 0x000fe40000000000 */
[-C--:B------:R-:W-:Y:S01]  /*13c0*/  FFMA R40, R13, R45.reuse, R20 ;  /* 0x0000002d0d287223 */ /* 0x080fe20000000014 */
[--C-:B------:R-:W-:Y:S01]  /*13d0*/  FADD R13, R26, -R22.reuse ;  /* 0x800000161a0d7221 */ /* 0x100fe20000000000 */
[-C--:B------:R-:W-:Y:S01]  /*13e0*/  FFMA R41, R12, R45.reuse, R21 ;  /* 0x0000002d0c297223 */ /* 0x080fe20000000015 */
[----:B------:R-:W-:Y:S02]  /*13f0*/  CS2R R20, SRZ ;  /* 0x0000000000147805 */ /* 0x000fe4000001ff00 */
[-C--:B------:R-:W-:Y:S01]  /*1400*/  FFMA R44, R13, R45.reuse, R22 ;  /* 0x0000002d0d2c7223 */ /* 0x080fe20000000016 */
[----:B------:R-:W-:Y:S01]  /*1410*/  FFMA R45, R14, R45, R23 ;  /* 0x0000002d0e2d7223 */ /* 0x000fe20000000017 */
[----:B------:R-:W-:-:S02]  /*1420*/  CS2R R22, SRZ ;  /* 0x0000000000167805 */ /* 0x000fc4000001ff00 */
[----:B------:R-:W-:Y:S02]  /*1430*/  CS2R R24, SRZ ;  /* 0x0000000000187805 */ /* 0x000fe4000001ff00 */
[----:B------:R-:W-:Y:S02]  /*1440*/  CS2R R26, SRZ ;  /* 0x00000000001a7805 */ /* 0x000fe4000001ff00 */
[----:B------:R-:W2:Y:S04]  /*1450*/  @!P0 LDG.E.128 R20, desc[UR4][R58.64] ;  /* 0x000000043a148981 */ /* 0x000ea8000c1e1d00 */
[----:B------:R-:W2:Y:S01]  /*1460*/  @!P0 LDG.E.128 R24, desc[UR4][R46.64] ;  /* 0x000000042e188981 */ /* 0x000ea2000c1e1d00 */
[----:B------:R-:W-:Y:S02]  /*1470*/  CS2R R16, SRZ ;  /* 0x0000000000107805 */ /* 0x000fe4000001ff00 */
[----:B------:R-:W-:-:S02]  /*1480*/  CS2R R18, SRZ ;  /* 0x0000000000127805 */ /* 0x000fc4000001ff00 */
[----:B------:R-:W-:-:S04]  /*1490*/  CS2R R14, SRZ ;  /* 0x00000000000e7805 */ /* 0x000fc8000001ff00 */
[----:B------:R0:W3:Y:S01]  /*14a0*/  @!P0 LDG.E.128 R16, desc[UR4][R52.64] ;  /* 0x0000000434108981 */ /* 0x0000e2000c1e1d00 */
[----:B--2---:R-:W-:Y:S01]  /*14b0*/  FADD R13, R24, -R20 ;  /* 0x80000014180d7221 */ /* 0x004fe20000000000 */
[----:B------:R-:W-:-:S03]  /*14c0*/  FADD R12, R25, -R21 ;  /* 0x80000015190c7221 */ /* 0x000fc60000000000 */
[-C--:B------:R-:W-:Y:S01]  /*14d0*/  FFMA R46, R13, R31.reuse, R20 ;  /* 0x0000001f0d2e7223 */ /* 0x080fe20000000014 */
[----:B------:R-:W-:Y:S01]  /*14e0*/  FADD R13, R26, -R22 ;  /* 0x800000161a0d7221 */ /* 0x000fe20000000000 */
[----:B------:R-:W-:-:S03]  /*14f0*/  FFMA R47, R12, R31, R21 ;  /* 0x0000001f0c2f7223 */ /* 0x000fc60000000015 */
[----:B0-----:R-:W-:Y:S01]  /*1500*/  FFMA R52, R13, R31, R22 ;  /* 0x0000001f0d347223 */ /* 0x001fe20000000016 */
[----:B------:R-:W-:-:S06]  /*1510*/  CS2R R12, SRZ ;  /* 0x00000000000c7805 */ /* 0x000fcc000001ff00 */
[----:B------:R-:W3:Y:S01]  /*1520*/  @!P0 LDG.E.128 R12, desc[UR4][R56.64] ;  /* 0x00000004380c8981 */ /* 0x000ee2000c1e1d00 */
[--C-:B------:R-:W-:Y:S01]  /*1530*/  FADD R20, R27, -R23.reuse ;  /* 0x800000171b147221 */ /* 0x100fe20000000000 */
[----:B------:R-:W-:Y:S02]  /*1540*/  CS2R R24, SRZ ;  /* 0x0000000000187805 */ /* 0x000fe4000001ff00 */
[----:B------:R-:W-:Y:S01]  /*1550*/  CS2R R26, SRZ ;  /* 0x00000000001a7805 */ /* 0x000fe2000001ff00 */
[----:B------:R-:W-:Y:S01]  /*1560*/  FFMA R53, R20, R31, R23 ;  /* 0x0000001f14357223 */ /* 0x000fe20000000017 */
[----:B------:R-:W-:-:S04]  /*1570*/  CS2R R22, SRZ ;  /* 0x0000000000167805 */ /* 0x000fc8000001ff00 */
[----:B------:R-:W2:Y:S01]  /*1580*/  @!P3 LDG.E.128 R24, desc[UR4][R50.64] ;  /* 0x000000043218b981 */ /* 0x000ea2000c1e1d00 */
[----:B---3--:R-:W-:-:S04]  /*1590*/  FADD R21, R12, -R16 ;  /* 0x800000100c157221 */ /* 0x008fc80000000000 */
[----:B------:R-:W-:Y:S01]  /*15a0*/  FFMA R56, R21, R31, R16 ;  /* 0x0000001f15387223 */ /* 0x000fe20000000010 */
[----:B------:R-:W-:-:S06]  /*15b0*/  CS2R R20, SRZ ;  /* 0x0000000000147805 */ /* 0x000fcc000001ff00 */
[----:B------:R0:W2:Y:S01]  /*15c0*/  @!P3 LDG.E.128 R20, desc[UR4][R54.64] ;  /* 0x000000043614b981 */ /* 0x0000a2000c1e1d00 */
[----:B------:R-:W-:Y:S01]  /*15d0*/  FADD R12, R13, -R17 ;  /* 0x800000110d0c7221 */ /* 0x000fe20000000000 */
[----:B------:R-:W-:-:S03]  /*15e0*/  FADD R13, R14, -R18 ;  /* 0x800000120e0d7221 */ /* 0x000fc60000000000 */
[-C--:B0-----:R-:W-:Y:S01]  /*15f0*/  FFMA R54, R12, R31.reuse, R17 ;  /* 0x0000001f0c367223 */ /* 0x081fe20000000011 */
[--C-:B------:R-:W-:Y:S01]  /*1600*/  FADD R12, R15, -R19.reuse ;  /* 0x800000130f0c7221 */ /* 0x100fe20000000000 */
[-C--:B------:R-:W-:Y:S01]  /*1610*/  FFMA R55, R13, R31.reuse, R18 ;  /* 0x0000001f0d377223 */ /* 0x080fe20000000012 */
[----:B------:R-:W-:Y:S02]  /*1620*/  CS2R R14, SRZ ;  /* 0x00000000000e7805 */ /* 0x000fe4000001ff00 */
[----:B------:R-:W-:Y:S01]  /*1630*/  FFMA R31, R12, R31, R19 ;  /* 0x0000001f0c1f7223 */ /* 0x000fe20000000013 */
[----:B------:R-:W-:Y:S02]  /*1640*/  CS2R R12, SRZ ;  /* 0x00000000000c7805 */ /* 0x000fe4000001ff00 */
[----:B------:R-:W-:-:S04]  /*1650*/  CS2R R18, SRZ ;  /* 0x0000000000127805 */ /* 0x000fc8000001ff00 */
[----:B------:R-:W3:Y:S01]  /*1660*/  @!P3 LDG.E.128 R12, desc[UR4][R48.64] ;  /* 0x00000004300cb981 */ /* 0x000ee2000c1e1d00 */
[----:B--2---:R-:W-:Y:S01]  /*1670*/  FADD R17, R24, -R20 ;  /* 0x8000001418117221 */ /* 0x004fe20000000000 */
[----:B------:R-:W-:-:S03]  /*1680*/  FADD R16, R25, -R21 ;  /* 0x8000001519107221 */ /* 0x000fc60000000000 */
[-C--:B------:R-:W-:Y:S01]  /*1690*/  FFMA R20, R17, R8.reuse, R20 ;  /* 0x0000000811147223 */ /* 0x080fe20000000014 */
[----:B------:R-:W-:Y:S01]  /*16a0*/  FFMA R21, R16, R8, R21 ;  /* 0x0000000810157223 */ /* 0x000fe20000000015 */
[----:B------:R-:W-:-:S06]  /*16b0*/  CS2R R16, SRZ ;  /* 0x0000000000107805 */ /* 0x000fcc000001ff00 */
[----:B------:R0:W3:Y:S01]  /*16c0*/  @!P3 LDG.E.128 R16, desc[UR4][R42.64] ;  /* 0x000000042a10b981 */ /* 0x0000e2000c1e1d00 */
[----:B------:R-:W-:Y:S01]  /*16d0*/  FADD R32, -R11, R32 ;  /* 0x000000200b207221 */ /* 0x000fe20000000100 */
[----:B------:R-:W-:Y:S01]  /*16e0*/  FADD R24, -R37, R41 ;  /* 0x0000002925187221 */ /* 0x000fe20000000100 */
[----:B------:R-:W-:Y:S02]  /*16f0*/  FADD R33, -R28, R33 ;  /* 0x000000211c217221 */ /* 0x000fe40000000100 */
[-C--:B------:R-:W-:Y:S01]  /*1700*/  FFMA R32, R32, R10.reuse, R11 ;  /* 0x0000000a20207223 */ /* 0x080fe2000000000b */
[----:B------:R-:W-:Y:S01]  /*1710*/  FADD R11, -R36, R40 ;  /* 0x00000028240b7221 */ /* 0x000fe20000000100 */
[----:B------:R-:W-:Y:S01]  /*1720*/  FADD R34, -R29, R34 ;  /* 0x000000221d227221 */ /* 0x000fe20000000100 */
[----:B------:R-:W-:Y:S01]  /*1730*/  FADD R35, -R30, R35 ;  /* 0x000000231e237221 */ /* 0x000fe20000000100 */
[-C--:B------:R-:W-:Y:S01]  /*1740*/  FFMA R28, R33, R10.reuse, R28 ;  /* 0x0000000a211c7223 */ /* 0x080fe2000000001c */
[-C--:B------:R-:W-:Y:S01]  /*1750*/  FFMA R36, R11, R5.reuse, R36 ;  /* 0x000000050b247223 */ /* 0x080fe20000000024 */
[-C--:B------:R-:W-:Y:S01]  /*1760*/  FFMA R29, R34, R10.reuse, R29 ;  /* 0x0000000a221d7223 */ /* 0x080fe2000000001d */
[----:B------:R-:W-:Y:S01]  /*1770*/  FFMA R30, R35, R10, R30 ;  /* 0x0000000a231e7223 */ /* 0x000fe2000000001e */
[----:B------:R-:W-:Y:S01]  /*1780*/  FFMA R37, R24, R5, R37 ;  /* 0x0000000518257223 */ /* 0x000fe20000000025 */
[----:B------:R-:W1:Y:S08]  /*1790*/  LDC.64 R10, c[0x0][0x250] ;  /* 0x00009400ff0a7b82 */ /* 0x000e700000000a00 */
[----:B------:R-:W0:Y:S01]  /*17a0*/  LDC.64 R24, c[0x0][0x210] ;  /* 0x00008400ff187b82 */ /* 0x000e220000000a00 */
[----:B------:R-:W-:Y:S01]  /*17b0*/  FADD R34, -R39, R45 ;  /* 0x0000002d27227221 */ /* 0x000fe20000000100 */
[----:B------:R-:W-:Y:S01]  /*17c0*/  FADD R33, -R38, R44 ;  /* 0x0000002c26217221 */ /* 0x000fe20000000100 */
[----:B------:R-:W-:-:S02]  /*17d0*/  FADD R35, -R46, R56 ;  /* 0x000000382e237221 */ /* 0x000fc40000000100 */
[-C--:B------:R-:W-:Y:S01]  /*17e0*/  FFMA R39, R34, R5.reuse, R39 ;  /* 0x0000000522277223 */ /* 0x080fe20000000027 */
[----:B------:R-:W-:Y:S01]  /*17f0*/  FADD R34, -R53, R31 ;  /* 0x0000001f35227221 */ /* 0x000fe20000000100 */
[----:B------:R-:W-:Y:S01]  /*1800*/  FADD R31, R26, -R22 ;  /* 0x800000161a1f7221 */ /* 0x000fe20000000000 */
[----:B------:R-:W-:Y:S01]  /*1810*/  FFMA R38, R33, R5, R38 ;  /* 0x0000000521267223 */ /* 0x000fe20000000026 */
[----:B------:R-:W-:Y:S01]  /*1820*/  FADD R26, R27, -R23 ;  /* 0x800000171b1a7221 */ /* 0x000fe20000000000 */
[-C--:B------:R-:W-:Y:S01]  /*1830*/  FFMA R46, R35, R9.reuse, R46 ;  /* 0x00000009232e7223 */ /* 0x080fe2000000002e */
[----:B------:R-:W-:Y:S01]  /*1840*/  FFMA R53, R34, R9, R53 ;  /* 0x0000000922357223 */ /* 0x000fe20000000035 */
[----:B------:R-:W-:Y:S01]  /*1850*/  FADD R54, -R47, R54 ;  /* 0x000000362f367221 */ /* 0x000fe20000000100 */
[----:B------:R-:W-:Y:S01]  /*1860*/  FADD R55, -R52, R55 ;  /* 0x0000003734377221 */ /* 0x000fe20000000100 */
[-C--:B------:R-:W-:Y:S01]  /*1870*/  FFMA R33, R26, R8.reuse, R23 ;  /* 0x000000081a217223 */ /* 0x080fe20000000017 */
[----:B------:R-:W-:Y:S01]  /*1880*/  FFMA R31, R31, R8, R22 ;  /* 0x000000081f1f7223 */ /* 0x000fe20000000016 */
[----:B-1----:R-:W-:-:S04]  /*1890*/  IMAD.WIDE R26, R7, 0x4, R10 ;  /* 0x00000004071a7825 */ /* 0x002fc800078e020a */
[-C--:B------:R-:W-:Y:S01]  /*18a0*/  FFMA R47, R54, R9.reuse, R47 ;  /* 0x00000009362f7223 */ /* 0x080fe2000000002f */
[----:B------:R-:W-:Y:S01]  /*18b0*/  FFMA R52, R55, R9, R52 ;  /* 0x0000000937347223 */ /* 0x000fe20000000034 */
[----:B------:R-:W-:Y:S01]  /*18c0*/  CS2R R10, SRZ ;  /* 0x00000000000a7805 */ /* 0x000fe2000001ff00 */
[----:B0-----:R-:W-:Y:S01]  /*18d0*/  IMAD.WIDE R42, R4, 0x4, R24 ;  /* 0x00000004042a7825 */ /* 0x001fe200078e0218 */
[----:B------:R-:W-:-:S03]  /*18e0*/  MOV R4, RZ ;  /* 0x000000ff00047202 */ /* 0x000fc60000000f00 */
[----:B------:R-:W-:Y:S01]  /*18f0*/  IMAD.WIDE R44, R6, 0x4, R24 ;  /* 0x00000004062c7825 */ /* 0x000fe200078e0218 */
[----:B------:R-:W-:-:S03]  /*1900*/  CS2R R6, SRZ ;  /* 0x0000000000067805 */ /* 0x000fc6000001ff00 */
[----:B------:R-:W-:-:S04]  /*1910*/  IMAD.WIDE R22, R3, 0x4, R24 ;  /* 0x0000000403167825 */ /* 0x000fc800078e0218 */
[----:B------:R-:W-:Y:S02]  /*1920*/  IMAD.WIDE R40, R0, 0x4, R24 ;  /* 0x0000000400287825 */ /* 0x000fe400078e0218 */
[----:B------:R-:W2:Y:S02]  /*1930*/  LDG.E.EL.128 R24, desc[UR4][R26.64] ;  /* 0x000000041a187981 */ /* 0x000ea4000c2e1d00 */
[----:B---3--:R-:W-:Y:S01]  /*1940*/  FADD R5, R18, -R14 ;  /* 0x8000000e12057221 */ /* 0x008fe20000000000 */
[----:B------:R-:W-:Y:S01]  /*1950*/  FADD R35, R16, -R12 ;  /* 0x8000000c10237221 */ /* 0x000fe20000000000 */
[----:B------:R-:W-:Y:S01]  /*1960*/  FADD R34, R17, -R13 ;  /* 0x8000000d11227221 */ /* 0x000fe20000000000 */
[----:B------:R-:W-:Y:S01]  /*1970*/  FADD R50, R19, -R15 ;  /* 0x8000000f13327221 */ /* 0x000fe20000000000 */
[-C--:B------:R-:W-:Y:S01]  /*1980*/  FFMA R48, R5, R8.reuse, R14 ;  /* 0x0000000805307223 */ /* 0x080fe2000000000e */
[-C--:B------:R-:W-:Y:S01]  /*1990*/  FFMA R35, R35, R8.reuse, R12 ;  /* 0x0000000823237223 */ /* 0x080fe2000000000c */
[-C--:B------:R-:W-:Y:S01]  /*19a0*/  FFMA R34, R34, R8.reuse, R13 ;  /* 0x0000000822227223 */ /* 0x080fe2000000000d */
[----:B------:R-:W-:Y:S01]  /*19b0*/  FFMA R50, R50, R8, R15 ;  /* 0x0000000832327223 */ /* 0x000fe2000000000f */
[----:B------:R-:W-:Y:S01]  /*19c0*/  IMAD.MOV.U32 R5, RZ, RZ, RZ ;  /* 0x000000ffff057224 */ /* 0x000fe200078e00ff */
[----:B------:R-:W-:-:S02]  /*19d0*/  CS2R R8, SRZ ;  /* 0x0000000000087805 */ /* 0x000fc4000001ff00 */
[----:B------:R-:W-:Y:S02]  /*19e0*/  CS2R R12, SRZ ;  /* 0x00000000000c7805 */ /* 0x000fe4000001ff00 */
[----:B------:R-:W-:Y:S01]  /*19f0*/  CS2R R14, SRZ ;  /* 0x00000000000e7805 */ /* 0x000fe2000001ff00 */
[----:B------:R-:W2:Y:S04]  /*1a00*/  @!P2 LDG.E.EL.128 R4, desc[UR4][R22.64] ;  /* 0x000000041604a981 */ /* 0x000ea8000c2e1d00 */
[----:B------:R-:W3:Y:S01]  /*1a10*/  @!P1 LDG.E.EL.128 R8, desc[UR4][R40.64] ;  /* 0x0000000428089981 */ /* 0x000ee2000c2e1d00 */
[----:B------:R-:W-:-:S03]  /*1a20*/  CS2R R16, SRZ ;  /* 0x0000000000107805 */ /* 0x000fc6000001ff00 */
[----:B------:R-:W4:Y:S01]  /*1a30*/  @!P0 LDG.E.EL.128 R12, desc[UR4][R42.64] ;  /* 0x000000042a0c8981 */ /* 0x000f22000c2e1d00 */
[----:B------:R-:W-:-:S06]  /*1a40*/  CS2R R18, SRZ ;  /* 0x0000000000127805 */ /* 0x000fcc000001ff00 */
[----:B------:R-:W5:Y:S01]  /*1a50*/  @!P3 LDG.E.EL.128 R16, desc[UR4][R44.64] ;  /* 0x000000042c10b981 */ /* 0x000f62000c2e1d00 */
[----:B------:R-:W-:Y:S01]  /*1a60*/  FADD R35, -R20, R35 ;  /* 0x0000002314237221 */ /* 0x000fe20000000100 */
[----:B------:R-:W-:Y:S01]  /*1a70*/  FADD R34, -R21, R34 ;  /* 0x0000002215227221 */ /* 0x000fe20000000100 */
[----:B------:R-:W-:Y:S01]  /*1a80*/  FADD R48, -R31, R48 ;  /* 0x000000301f307221 */ /* 0x000fe20000000100 */
[----:B------:R-:W-:Y:S01]  /*1a90*/  FADD R50, -R33, R50 ;  /* 0x0000003221327221 */ /* 0x000fe20000000100 */
[-C--:B------:R-:W-:Y:S01]  /*1aa0*/  FFMA R20, R35, R2.reuse, R20 ;  /* 0x0000000223147223 */ /* 0x080fe20000000014 */
[-C--:B------:R-:W-:Y:S01]  /*1ab0*/  FFMA R21, R34, R2.reuse, R21 ;  /* 0x0000000222157223 */ /* 0x080fe20000000015 */
[-C--:B------:R-:W-:Y:S01]  /*1ac0*/  FFMA R31, R48, R2.reuse, R31 ;  /* 0x00000002301f7223 */ /* 0x080fe2000000001f */
[----:B------:R-:W-:Y:S01]  /*1ad0*/  FFMA R2, R50, R2, R33 ;  /* 0x0000000232027223 */ /* 0x000fe20000000021 */
[----:B------:R-:W-:Y:S01]  /*1ae0*/  BAR.SYNC.DEFER_BLOCKING 0x0 ;  /* 0x0000000000007b1d */ /* 0x000fe20000010000 */
[----:B--2---:R-:W-:Y:S01]  /*1af0*/  FADD R33, R24, R4 ;  /* 0x0000000418217221 */ /* 0x004fe20000000000 */
[----:B------:R-:W-:Y:S01]  /*1b00*/  FADD R5, R25, R5 ;  /* 0x0000000519057221 */ /* 0x000fe20000000000 */
[----:B------:R-:W-:Y:S01]  /*1b10*/  FADD R6, R26, R6 ;  /* 0x000000061a067221 */ /* 0x000fe20000000000 */
[----:B------:R-:W-:Y:S01]  /*1b20*/  FADD R7, R27, R7 ;  /* 0x000000071b077221 */ /* 0x000fe20000000000 */
[----:B---3--:R-:W-:Y:S01]  /*1b30*/  FADD R49, R24, R8 ;  /* 0x0000000818317221 */ /* 0x008fe20000000000 */
[----:B------:R-:W-:Y:S01]  /*1b40*/  FADD R0, R25, R9 ;  /* 0x0000000919007221 */ /* 0x000fe20000000000 */
[----:B------:R-:W-:Y:S01]  /*1b50*/  FADD R9, R26, R10 ;  /* 0x0000000a1a097221 */ /* 0x000fe20000000000 */
[----:B------:R-:W-:Y:S01]  /*1b60*/  FADD R4, R27, R11 ;  /* 0x0000000b1b047221 */ /* 0x000fe20000000000 */
[----:B----4-:R-:W-:Y:S01]  /*1b70*/  FADD R8, R25, R13 ;  /* 0x0000000d19087221 */ /* 0x010fe20000000000 */
[----:B------:R-:W-:Y:S01]  /*1b80*/  FADD R51, R24, R12 ;  /* 0x0000000c18337221 */ /* 0x000fe20000000000 */
        /* <DEDUP_REMOVED lines=14> */
[----:B------:R0:W-:Y:S01]  /*1c70*/  @!P2 STG.E.128 desc[UR4][R22.64], R32 ;  /* 0x000000201600a986 */ /* 0x0001e2000c101d04 */
[----:B-----5:R-:W-:Y:S01]  /*1c80*/  FADD R3, R24, R16 ;  /* 0x0000001018037221 */ /* 0x020fe20000000000 */
[----:B------:R-:W-:Y:S01]  /*1c90*/  FADD R12, R25, R17 ;  /* 0x00000011190c7221 */ /* 0x000fe20000000000 */
[----:B------:R-:W-:Y:S01]  /*1ca0*/  FADD R18, R26, R18 ;  /* 0x000000121a127221 */ /* 0x000fe20000000000 */
[----:B------:R-:W-:Y:S01]  /*1cb0*/  FADD R19, R27, R19 ;  /* 0x000000131b137221 */ /* 0x000fe20000000000 */
[----:B------:R0:W-:Y:S01]  /*1cc0*/  @!P1 STG.E.128 desc[UR4][R40.64], R36 ;  /* 0x0000002428009986 */ /* 0x0001e2000c101d04 */
[----:B------:R-:W-:-:S03]  /*1cd0*/  FADD R16, R20, R3 ;  /* 0x0000000314107221 */ /* 0x000fc60000000000 */
[----:B------:R0:W-:Y:S01]  /*1ce0*/  @!P0 STG.E.128 desc[UR4][R42.64], R4 ;  /* 0x000000042a008986 */ /* 0x0001e2000c101d04 */
[----:B------:R-:W-:Y:S01]  /*1cf0*/  FADD R17, R21, R12 ;  /* 0x0000000c15117221 */ /* 0x000fe20000000000 */
[----:B------:R-:W-:Y:S01]  /*1d00*/  FADD R18, R31, R18 ;  /* 0x000000121f127221 */ /* 0x000fe20000000000 */
[----:B------:R-:W-:Y:S01]  /*1d10*/  FADD R19, R2, R19 ;  /* 0x0000001302137221 */ /* 0x000fe20000000000 */
[----:B0-----:R-:W-:Y:S06]  /*1d20*/  @P3 EXIT ;  /* 0x000000000000394d */ /* 0x001fec0003800000 */
[----:B------:R-:W-:Y:S01]  /*1d30*/  STG.E.128 desc[UR4][R44.64], R16 ;  /* 0x000000102c007986 */ /* 0x000fe2000c101d04 */
[----:B------:R-:W-:Y:S05]  /*1d40*/  EXIT ;  /* 0x000000000000794d */ /* 0x000fea0003800000 */
.L_x_0:
[----:B------:R-:W-:-:S00]  /*1d50*/  BRA `(.L_x_0) ;  /* 0xfffffffc00fc7947 */ /* 0x000fc0000383ffff */
[----:B------:R-:W-:-:S00]  /*1d60*/  NOP ;  /* 0x0000000000007918 */ /* 0x000fc00000000000 */
        /* <DEDUP_REMOVED lines=9> */
.L_x_1:


//--------------------- .nv.constant0.triton_poi_fused__unsafe_index_add_convolution_mul_sub_28 --------------------------
	.section	.nv.constant0.triton_poi_fused__unsafe_index_add_convolution_mul_sub_28,"a",@progbits
	.sectionflags	@""
	.align	4
.nv.constant0.triton_poi_fused__unsafe_index_add_convolution_mul_sub_28:
	.zero		608
